	.headerflags	@"EF_CUDA_TEXMODE_UNIFIED EF_CUDA_64BIT_ADDRESS EF_CUDA_SM86 EF_CUDA_VIRTUAL_SM(EF_CUDA_SM86)"
	.elftype	@"ET_EXEC"


//--------------------- .nv.info                  --------------------------
	.section	.nv.info,"",@"SHT_CUDA_INFO"
	.align	4


	//----- nvinfo : EIATTR_REGCOUNT
	.align		4
        /*0000*/ 	.byte	0x04, 0x2f
        /*0002*/ 	.short	(.L_1 - .L_0)
	.align		4
.L_0:
        /*0004*/ 	.word	index@(triton_red_fused_addmm_0)
        /*0008*/ 	.word	0x00000021


	//----- nvinfo : EIATTR_MIN_STACK_SIZE
	.align		4
.L_1:
        /*000c*/ 	.byte	0x04, 0x12
        /*000e*/ 	.short	(.L_3 - .L_2)
	.align		4
.L_2:
        /*0010*/ 	.word	index@(triton_red_fused_addmm_0)
        /*0014*/ 	.word	0x00000000


	//----- nvinfo : EIATTR_FRAME_SIZE
	.align		4
.L_3:
        /*0018*/ 	.byte	0x04, 0x11
        /*001a*/ 	.short	(.L_5 - .L_4)
	.align		4
.L_4:
        /*001c*/ 	.word	index@(triton_red_fused_addmm_0)
        /*0020*/ 	.word	0x00000000


	//----- nvinfo : EIATTR_MIN_STACK_SIZE
	.align		4
.L_5:
        /*0024*/ 	.byte	0x04, 0x12
        /*0026*/ 	.short	(.L_7 - .L_6)
	.align		4
.L_6:
        /*0028*/ 	.word	index@(triton_red_fused_addmm_0)
        /*002c*/ 	.word	0x00000000
.L_7:


//--------------------- .nv.info.triton_red_fused_addmm_0 --------------------------
	.section	.nv.info.triton_red_fused_addmm_0,"",@"SHT_CUDA_INFO"
	.sectionflags	@""
	.align	4


	//----- nvinfo : EIATTR_CUDA_API_VERSION
	.align		4
        /*0000*/ 	.byte	0x04, 0x37
        /*0002*/ 	.short	(.L_9 - .L_8)
.L_8:
        /*0004*/ 	.word	0x0000007c


	//----- nvinfo : EIATTR_SW2861232_WAR
	.align		4
.L_9:
        /*0008*/ 	.byte	0x01, 0x35
	.zero		2


	//----- nvinfo : EIATTR_PARAM_CBANK
	.align		4
        /*000c*/ 	.byte	0x04, 0x0a
        /*000e*/ 	.short	(.L_11 - .L_10)
	.align		4
.L_10:
        /*0010*/ 	.word	index@(.nv.constant0.triton_red_fused_addmm_0)
        /*0014*/ 	.short	0x0160
        /*0016*/ 	.short	0x0028


	//----- nvinfo : EIATTR_CBANK_PARAM_SIZE
	.align		4
.L_11:
        /*0018*/ 	.byte	0x03, 0x19
        /*001a*/ 	.short	0x0028


	//----- nvinfo : EIATTR_KPARAM_INFO
	.align		4
        /*001c*/ 	.byte	0x04, 0x17
        /*001e*/ 	.short	(.L_13 - .L_12)
.L_12:
        /*0020*/ 	.word	0x00000000
        /*0024*/ 	.short	0x0005
        /*0026*/ 	.short	0x0020
        /*0028*/ 	.byte	0x00, 0xf4, 0x21, 0x00


	//----- nvinfo : EIATTR_KPARAM_INFO
	.align		4
.L_13:
        /*002c*/ 	.byte	0x04, 0x17
        /*002e*/ 	.short	(.L_15 - .L_14)
.L_14:
        /*0030*/ 	.word	0x00000000
        /*0034*/ 	.short	0x0004
        /*0036*/ 	.short	0x001c
        /*0038*/ 	.byte	0x00, 0xf0, 0x11, 0x00


	//----- nvinfo : EIATTR_KPARAM_INFO
	.align		4
.L_15:
        /*003c*/ 	.byte	0x04, 0x17
        /*003e*/ 	.short	(.L_17 - .L_16)
.L_16:
        /*0040*/ 	.word	0x00000000
        /*0044*/ 	.short	0x0003
        /*0046*/ 	.short	0x0018
        /*0048*/ 	.byte	0x00, 0xf0, 0x11, 0x00


	//----- nvinfo : EIATTR_KPARAM_INFO
	.align		4
.L_17:
        /*004c*/ 	.byte	0x04, 0x17
        /*004e*/ 	.short	(.L_19 - .L_18)
.L_18:
        /*0050*/ 	.word	0x00000000
        /*0054*/ 	.short	0x0002
        /*0056*/ 	.short	0x0010
        /*0058*/ 	.byte	0x00, 0xf4, 0x21, 0x00


	//----- nvinfo : EIATTR_KPARAM_INFO
	.align		4
.L_19:
        /*005c*/ 	.byte	0x04, 0x17
        /*005e*/ 	.short	(.L_21 - .L_20)
.L_20:
        /*0060*/ 	.word	0x00000000
        /*0064*/ 	.short	0x0001
        /*0066*/ 	.short	0x0008
        /*0068*/ 	.byte	0x00, 0xf4, 0x21, 0x00


	//----- nvinfo : EIATTR_KPARAM_INFO
	.align		4
.L_21:
        /*006c*/ 	.byte	0x04, 0x17
        /*006e*/ 	.short	(.L_23 - .L_22)
.L_22:
        /*0070*/ 	.word	0x00000000
        /*0074*/ 	.short	0x0000
        /*0076*/ 	.short	0x0000
        /*0078*/ 	.byte	0x00, 0xf4, 0x21, 0x00


	//----- nvinfo : EIATTR_MAXREG_COUNT
	.align		4
.L_23:
        /*007c*/ 	.byte	0x03, 0x1b
        /*007e*/ 	.short	0x0080


	//----- nvinfo : EIATTR_COOP_GROUP_MASK_REGIDS
	.align		4
        /*0080*/ 	.byte	0x04, 0x29
        /*0082*/ 	.short	(.L_25 - .L_24)


	//   ....[0]....
.L_24:
        /*0084*/ 	.word	0xffffffff


	//   ....[1]....
        /*0088*/ 	.word	0xffffffff


	//   ....[2]....
        /*008c*/ 	.word	0xffffffff


	//   ....[3]....
        /*0090*/ 	.word	0xffffffff


	//   ....[4]....
        /*0094*/ 	.word	0xffffffff


	//   ....[5]....
        /*0098*/ 	.word	0xffffffff


	//   ....[6]....
        /*009c*/ 	.word	0xffffffff


	//   ....[7]....
        /*00a0*/ 	.word	0xffffffff


	//----- nvinfo : EIATTR_COOP_GROUP_INSTR_OFFSETS
	.align		4
.L_25:
        /*00a4*/ 	.byte	0x04, 0x28
        /*00a6*/ 	.short	(.L_27 - .L_26)


	//   ....[0]....
.L_26:
        /*00a8*/ 	.word	0x00000b60


	//   ....[1]....
        /*00ac*/ 	.word	0x00000b80


	//   ....[2]....
        /*00b0*/ 	.word	0x00000ba0


	//   ....[3]....
        /*00b4*/ 	.word	0x00000bc0


	//   ....[4]....
        /*00b8*/ 	.word	0x00000bf0


	//   ....[5]....
        /*00bc*/ 	.word	0x00000c90


	//   ....[6]....
        /*00c0*/ 	.word	0x00000cb0


	//   ....[7]....
        /*00c4*/ 	.word	0x00000ce0


	//----- nvinfo : EIATTR_EXIT_INSTR_OFFSETS
	.align		4
.L_27:
        /*00c8*/ 	.byte	0x04, 0x1c
        /*00ca*/ 	.short	(.L_29 - .L_28)


	//   ....[0]....
.L_28:
        /*00cc*/ 	.word	0x00000db0


	//   ....[1]....
        /*00d0*/ 	.word	0x00000e10


	//----- nvinfo : EIATTR_REQNTID
	.align		4
.L_29:
        /*00d4*/ 	.byte	0x04, 0x10
        /*00d6*/ 	.short	(.L_31 - .L_30)
.L_30:
        /*00d8*/ 	.word	0x00000200
        /*00dc*/ 	.word	0x00000001
        /*00e0*/ 	.word	0x00000001
.L_31:


//--------------------- .nv.callgraph             --------------------------
	.section	.nv.callgraph,"",@"SHT_CUDA_CALLGRAPH"
	.align	4
	.sectionentsize	8
	.align		4
        /*0000*/ 	.word	0x00000000
	.align		4
        /*0004*/ 	.word	0xffffffff
	.align		4
        /*0008*/ 	.word	0x00000000
	.align		4
        /*000c*/ 	.word	0xfffffffe
	.align		4
        /*0010*/ 	.word	0x00000000
	.align		4
        /*0014*/ 	.word	0xfffffffd
	.align		4
        /*0018*/ 	.word	0x00000000
	.align		4
        /*001c*/ 	.word	0xfffffffc


//--------------------- .nv.rel.action            --------------------------
	.section	.nv.rel.action,"",@"SHT_CUDA_RELOCINFO"
	.align	8
	.sectionentsize	8
        /*0000*/ 	.byte	0x73, 0x00, 0x00, 0x00, 0x00, 0x00, 0x00, 0x00, 0x00, 0x00, 0x00, 0x11, 0x25, 0x00, 0x05, 0x36


//--------------------- .nv.constant0.triton_red_fused_addmm_0 --------------------------
	.section	.nv.constant0.triton_red_fused_addmm_0,"a",@progbits
	.sectionflags	@""
	.align	4
.nv.constant0.triton_red_fused_addmm_0:
	.zero		392


//--------------------- .text.triton_red_fused_addmm_0 --------------------------
	.section	.text.triton_red_fused_addmm_0,"ax",@progbits
	.sectionflags	@"SHF_BARRIERS=1"
	.sectioninfo	@"SHI_REGISTERS=33"
	.align	128
        .global         triton_red_fused_addmm_0
        .type           triton_red_fused_addmm_0,@function
        .size           triton_red_fused_addmm_0,(.L_x_1 - triton_red_fused_addmm_0)
        .other          triton_red_fused_addmm_0,@"STO_CUDA_ENTRY STV_DEFAULT"
triton_red_fused_addmm_0:
.text.triton_red_fused_addmm_0:
[----:B------:R-:W-:Y:S02]  /*0000*/  MOV R1, c[0x0][0x28] ;  /* 0x00000a0000017a02 */ /* 0x000fe40000000f00 */
[----:B------:R-:W0:Y:S01]  /*0010*/  S2R R14, SR_TID.X ;  /* 0x00000000000e7919 */ /* 0x000e220000002100 */
[----:B------:R-:W-:Y:S01]  /*0020*/  MOV R24, 0x2 ;  /* 0x0000000200187802 */ /* 0x000fe20000000f00 */
[----:B------:R-:W-:Y:S01]  /*0030*/  ULDC.64 UR4, c[0x0][0x118] ;  /* 0x0000460000047ab9 */ /* 0x000fe20000000a00 */
[----:B0-----:R-:W-:-:S05]  /*0040*/  LOP3.LUT R21, R14, 0x1ff, RZ, 0xc0, !PT ;  /* 0x000001ff0e157812 */ /* 0x001fca00078ec0ff */
[----:B------:R-:W-:-:S05]  /*0050*/  IMAD.WIDE.U32 R2, R21, R24, c[0x0][0x160] ;  /* 0x0000580015027625 */ /* 0x000fca00078e0018 */
[----:B------:R-:W2:Y:S01]  /*0060*/  LDG.E.EL.U16 R0, [R2.64] ;  /* 0x0000000402007981 */ /* 0x000ea2000c2e1500 */
[----:B------:R-:W-:Y:S01]  /*0070*/  SHF.R.U32.HI R16, RZ, 0x8, R14 ;  /* 0x00000008ff107819 */ /* 0x000fe2000001160e */
[----:B------:R-:W-:Y:S01]  /*0080*/  CS2R R18, SRZ ;  /* 0x0000000000127805 */ /* 0x000fe2000001ff00 */
[----:B------:R-:W-:Y:S01]  /*0090*/  SHF.L.U32 R22, R14, 0x1, RZ ;  /* 0x000000010e167819 */ /* 0x000fe200000006ff */
[----:B------:R-:W0:Y:S01]  /*00a0*/  S2R R17, SR_CTAID.X ;  /* 0x0000000000117919 */ /* 0x000e220000002500 */
[----:B------:R-:W-:Y:S02]  /*00b0*/  SGXT.U32 R16, R16, 0x1 ;  /* 0x000000011010781a */ /* 0x000fe40000000000 */
[----:B------:R-:W-:Y:S02]  /*00c0*/  LOP3.LUT R22, R22, 0x1fe, RZ, 0xc0, !PT ;  /* 0x000001fe16167812 */ /* 0x000fe400078ec0ff */
[----:B0-----:R-:W-:-:S04]  /*00d0*/  SHF.L.U32 R17, R17, 0x1, RZ ;  /* 0x0000000111117819 */ /* 0x001fc800000006ff */
[----:B------:R-:W-:Y:S02]  /*00e0*/  LOP3.LUT R23, R16, R17, RZ, 0xfc, !PT ;  /* 0x0000001110177212 */ /* 0x000fe400078efcff */
[----:B--2---:R-:W-:-:S05]  /*00f0*/  SHF.L.U32 R4, R0, 0x10, RZ ;  /* 0x0000001000047819 */ /* 0x004fca00000006ff */
[----:B------:R-:W-:-:S04]  /*0100*/  FADD R0, RZ, -R4 ;  /* 0x80000004ff007221 */ /* 0x000fc80000000000 */
[----:B------:R-:W-:-:S05]  /*0110*/  FMUL R0, R0, 1.4426950216293334961 ;  /* 0x3fb8aa3b00007820 */ /* 0x000fca0000400000 */
[----:B------:R-:W-:-:S13]  /*0120*/  FSETP.GEU.AND P0, PT, R0, -126, PT ;  /* 0xc2fc00000000780b */ /* 0x000fda0003f0e000 */
[----:B------:R-:W-:-:S04]  /*0130*/  @!P0 FMUL R0, R0, 0.5 ;  /* 0x3f00000000008820 */ /* 0x000fc80000400000 */
[----:B------:R0:W1:Y:S02]  /*0140*/  MUFU.EX2 R5, R0 ;  /* 0x0000000000057308 */ /* 0x0000640000000800 */
[----:B0-----:R-:W-:Y:S01]  /*0150*/  MOV R0, 0x3e800000 ;  /* 0x3e80000000007802 */ /* 0x001fe20000000f00 */
[----:B-1----:R-:W-:Y:S01]  /*0160*/  @!P0 FMUL R5, R5, R5 ;  /* 0x0000000505058220 */ /* 0x002fe20000400000 */
[C---:B------:R-:W-:Y:S01]  /*0170*/  ISETP.GE.AND P0, PT, R23.reuse, 0x2400, PT ;  /* 0x000024001700780c */ /* 0x040fe20003f06270 */
[----:B------:R-:W-:Y:S02]  /*0180*/  IMAD R23, R23, 0xc00, R22 ;  /* 0x00000c0017177824 */ /* 0x000fe400078e0216 */
[----:B------:R-:W-:-:S05]  /*0190*/  FADD R5, R5, 1 ;  /* 0x3f80000005057421 */ /* 0x000fca0000000000 */
[----:B------:R-:W-:-:S04]  /*01a0*/  FSETP.GT.AND P1, PT, R5, 8.50705917302346158658e+37, PT ;  /* 0x7e8000000500780b */ /* 0x000fc80003f24000 */
[----:B------:R-:W-:-:S09]  /*01b0*/  FSEL R6, R0, 1, P1 ;  /* 0x3f80000000067808 */ /* 0x000fd20000800000 */
[----:B------:R-:W-:-:S06]  /*01c0*/  @P1 FMUL R5, R5, 0.25 ;  /* 0x3e80000005051820 */ /* 0x000fcc0000400000 */
[----:B------:R-:W0:Y:S02]  /*01d0*/  MUFU.RCP R5, R5 ;  /* 0x0000000500057308 */ /* 0x000e240000001000 */
[----:B0-----:R-:W-:Y:S01]  /*01e0*/  FMUL R9, R5, R6 ;  /* 0x0000000605097220 */ /* 0x001fe20000400000 */
[----:B------:R-:W-:-:S03]  /*01f0*/  IMAD.WIDE R6, R23, R24, c[0x0][0x168] ;  /* 0x00005a0017067625 */ /* 0x000fc600078e0218 */
[----:B------:R-:W-:Y:S02]  /*0200*/  FMUL R4, R4, R9 ;  /* 0x0000000904047220 */ /* 0x000fe40000400000 */
[----:B------:R0:W2:Y:S04]  /*0210*/  @!P0 LDG.E.EF R18, [R6.64] ;  /* 0x0000000406128981 */ /* 0x0000a8000c0e1900 */
[----:B------:R-:W-:Y:S06]  /*0220*/  BAR.SYNC.DEFER_BLOCKING 0x0 ;  /* 0x0000000000007b1d */ /* 0x000fec0000010000 */
[----:B------:R1:W-:Y:S04]  /*0230*/  STS [R21.X4], R4 ;  /* 0x0000000415007388 */ /* 0x0003e80000004800 */
[----:B------:R-:W-:Y:S06]  /*0240*/  BAR.SYNC.DEFER_BLOCKING 0x0 ;  /* 0x0000000000007b1d */ /* 0x000fec0000010000 */
[----:B------:R-:W3:Y:S04]  /*0250*/  LDG.E.EL.U16 R5, [R2.64+0x400] ;  /* 0x0004000402057981 */ /* 0x000ee8000c2e1500 */
[----:B------:R0:W4:Y:S01]  /*0260*/  @!P0 LDG.E.EF R19, [R6.64+0x400] ;  /* 0x0004000406138981 */ /* 0x000122000c0e1900 */
[----:B---3--:R-:W-:-:S05]  /*0270*/  SHF.L.U32 R5, R5, 0x10, RZ ;  /* 0x0000001005057819 */ /* 0x008fca00000006ff */
[----:B------:R-:W-:-:S04]  /*0280*/  FADD R8, RZ, -R5 ;  /* 0x80000005ff087221 */ /* 0x000fc80000000000 */
[----:B------:R-:W-:-:S05]  /*0290*/  FMUL R8, R8, 1.4426950216293334961 ;  /* 0x3fb8aa3b08087820 */ /* 0x000fca0000400000 */
[----:B------:R-:W-:-:S13]  /*02a0*/  FSETP.GEU.AND P1, PT, R8, -126, PT ;  /* 0xc2fc00000800780b */ /* 0x000fda0003f2e000 */
[----:B------:R-:W-:-:S04]  /*02b0*/  @!P1 FMUL R8, R8, 0.5 ;  /* 0x3f00000008089820 */ /* 0x000fc80000400000 */
[----:B------:R-:W3:Y:S02]  /*02c0*/  MUFU.EX2 R9, R8 ;  /* 0x0000000800097308 */ /* 0x000ee40000000800 */
[----:B---3--:R-:W-:-:S04]  /*02d0*/  @!P1 FMUL R9, R9, R9 ;  /* 0x0000000909099220 */ /* 0x008fc80000400000 */
[----:B------:R-:W-:-:S05]  /*02e0*/  FADD R9, R9, 1 ;  /* 0x3f80000009097421 */ /* 0x000fca0000000000 */
[----:B------:R-:W-:-:S04]  /*02f0*/  FSETP.GT.AND P1, PT, R9, 8.50705917302346158658e+37, PT ;  /* 0x7e8000000900780b */ /* 0x000fc80003f24000 */
[----:B-1----:R-:W-:-:S09]  /*0300*/  FSEL R4, R0, 1, P1 ;  /* 0x3f80000000047808 */ /* 0x002fd20000800000 */
[----:B------:R-:W-:-:S06]  /*0310*/  @P1 FMUL R9, R9, 0.25 ;  /* 0x3e80000009091820 */ /* 0x000fcc0000400000 */
[----:B------:R-:W1:Y:S02]  /*0320*/  MUFU.RCP R9, R9 ;  /* 0x0000000900097308 */ /* 0x000e640000001000 */
[----:B-1----:R-:W-:-:S04]  /*0330*/  FMUL R4, R9, R4 ;  /* 0x0000000409047220 */ /* 0x002fc80000400000 */
[----:B------:R-:W-:Y:S02]  /*0340*/  FMUL R10, R5, R4 ;  /* 0x00000004050a7220 */ /* 0x000fe40000400000 */
[----:B------:R-:W1:Y:S04]  /*0350*/  LDS.64 R4, [R22.X4] ;  /* 0x0000000016047984 */ /* 0x000e680000004a00 */
[----:B------:R-:W-:Y:S06]  /*0360*/  BAR.SYNC.DEFER_BLOCKING 0x0 ;  /* 0x0000000000007b1d */ /* 0x000fec0000010000 */
[----:B------:R3:W-:Y:S04]  /*0370*/  STS [R21.X4], R10 ;  /* 0x0000000a15007388 */ /* 0x0007e80000004800 */
[----:B------:R-:W-:Y:S06]  /*0380*/  BAR.SYNC.DEFER_BLOCKING 0x0 ;  /* 0x0000000000007b1d */ /* 0x000fec0000010000 */
[----:B------:R-:W5:Y:S01]  /*0390*/  LDG.E.EL.U16 R8, [R2.64+0x800] ;  /* 0x0008000402087981 */ /* 0x000f62000c2e1500 */
[----:B------:R-:W-:-:S02]  /*03a0*/  IADD3 R9, R23, 0x400, RZ ;  /* 0x0000040017097810 */ /* 0x000fc40007ffe0ff */
[----:B------:R-:W-:Y:S02]  /*03b0*/  MOV R20, RZ ;  /* 0x000000ff00147202 */ /* 0x000fe40000000f00 */
[----:B-----5:R-:W-:-:S05]  /*03c0*/  SHF.L.U32 R11, R8, 0x10, RZ ;  /* 0x00000010080b7819 */ /* 0x020fca00000006ff */
[----:B------:R-:W-:-:S04]  /*03d0*/  FADD R8, RZ, -R11 ;  /* 0x8000000bff087221 */ /* 0x000fc80000000000 */
[----:B------:R-:W-:-:S05]  /*03e0*/  FMUL R12, R8, 1.4426950216293334961 ;  /* 0x3fb8aa3b080c7820 */ /* 0x000fca0000400000 */
[----:B------:R-:W-:-:S13]  /*03f0*/  FSETP.GEU.AND P1, PT, R12, -126, PT ;  /* 0xc2fc00000c00780b */ /* 0x000fda0003f2e000 */
[----:B------:R-:W-:-:S04]  /*0400*/  @!P1 FMUL R12, R12, 0.5 ;  /* 0x3f0000000c0c9820 */ /* 0x000fc80000400000 */
[----:B0-----:R-:W0:Y:S02]  /*0410*/  MUFU.EX2 R6, R12 ;  /* 0x0000000c00067308 */ /* 0x001e240000000800 */
[----:B0-----:R-:W-:-:S04]  /*0420*/  @!P1 FMUL R6, R6, R6 ;  /* 0x0000000606069220 */ /* 0x001fc80000400000 */
[----:B------:R-:W-:-:S05]  /*0430*/  FADD R13, R6, 1 ;  /* 0x3f800000060d7421 */ /* 0x000fca0000000000 */
[----:B------:R-:W-:-:S13]  /*0440*/  FSETP.GT.AND P1, PT, R13, 8.50705917302346158658e+37, PT ;  /* 0x7e8000000d00780b */ /* 0x000fda0003f24000 */
[----:B------:R-:W-:-:S06]  /*0450*/  @P1 FMUL R13, R13, 0.25 ;  /* 0x3e8000000d0d1820 */ /* 0x000fcc0000400000 */
[----:B------:R-:W0:Y:S01]  /*0460*/  MUFU.RCP R13, R13 ;  /* 0x0000000d000d7308 */ /* 0x000e220000001000 */
[----:B------:R-:W-:Y:S01]  /*0470*/  FSEL R6, R0, 1, P1 ;  /* 0x3f80000000067808 */ /* 0x000fe20000800000 */
[----:B------:R-:W-:-:S05]  /*0480*/  IMAD.WIDE R8, R9, R24, c[0x0][0x168] ;  /* 0x00005a0009087625 */ /* 0x000fca00078e0218 */
[----:B------:R5:W2:Y:S01]  /*0490*/  @!P0 LDG.E.EF R20, [R8.64] ;  /* 0x0000000408148981 */ /* 0x000aa2000c0e1900 */
[----:B0-----:R-:W-:-:S04]  /*04a0*/  FMUL R6, R13, R6 ;  /* 0x000000060d067220 */ /* 0x001fc80000400000 */
[----:B---3--:R-:W-:Y:S02]  /*04b0*/  FMUL R10, R11, R6 ;  /* 0x000000060b0a7220 */ /* 0x008fe40000400000 */
[----:B------:R-:W0:Y:S04]  /*04c0*/  LDS.64 R6, [R22.X4] ;  /* 0x0000000016067984 */ /* 0x000e280000004a00 */
[----:B------:R-:W-:Y:S06]  /*04d0*/  BAR.SYNC.DEFER_BLOCKING 0x0 ;  /* 0x0000000000007b1d */ /* 0x000fec0000010000 */
[----:B------:R3:W-:Y:S04]  /*04e0*/  STS [R21.X4], R10 ;  /* 0x0000000a15007388 */ /* 0x0007e80000004800 */
[----:B------:R-:W-:Y:S06]  /*04f0*/  BAR.SYNC.DEFER_BLOCKING 0x0 ;  /* 0x0000000000007b1d */ /* 0x000fec0000010000 */
[----:B------:R-:W2:Y:S01]  /*0500*/  LDG.E.EL.U16 R11, [R2.64+0xc00] ;  /* 0x000c0004020b7981 */ /* 0x000ea2000c2e1500 */
[----:B------:R-:W-:-:S02]  /*0510*/  MOV R25, RZ ;  /* 0x000000ff00197202 */ /* 0x000fc40000000f00 */
[----:B--2---:R-:W-:-:S05]  /*0520*/  SHF.L.U32 R12, R11, 0x10, RZ ;  /* 0x000000100b0c7819 */ /* 0x004fca00000006ff */
[----:B------:R-:W-:-:S04]  /*0530*/  FADD R11, RZ, -R12 ;  /* 0x8000000cff0b7221 */ /* 0x000fc80000000000 */
[----:B------:R-:W-:-:S05]  /*0540*/  FMUL R13, R11, 1.4426950216293334961 ;  /* 0x3fb8aa3b0b0d7820 */ /* 0x000fca0000400000 */
[----:B------:R-:W-:-:S13]  /*0550*/  FSETP.GEU.AND P1, PT, R13, -126, PT ;  /* 0xc2fc00000d00780b */ /* 0x000fda0003f2e000 */
[----:B------:R-:W-:-:S04]  /*0560*/  @!P1 FMUL R13, R13, 0.5 ;  /* 0x3f0000000d0d9820 */ /* 0x000fc80000400000 */
[----:B-----5:R-:W2:Y:S02]  /*0570*/  MUFU.EX2 R8, R13 ;  /* 0x0000000d00087308 */ /* 0x020ea40000000800 */
[----:B--2---:R-:W-:-:S04]  /*0580*/  @!P1 FMUL R8, R8, R8 ;  /* 0x0000000808089220 */ /* 0x004fc80000400000 */
[----:B------:R-:W-:-:S05]  /*0590*/  FADD R26, R8, 1 ;  /* 0x3f800000081a7421 */ /* 0x000fca0000000000 */
[----:B------:R-:W-:-:S13]  /*05a0*/  FSETP.GT.AND P1, PT, R26, 8.50705917302346158658e+37, PT ;  /* 0x7e8000001a00780b */ /* 0x000fda0003f24000 */
[----:B------:R-:W-:-:S06]  /*05b0*/  @P1 FMUL R26, R26, 0.25 ;  /* 0x3e8000001a1a1820 */ /* 0x000fcc0000400000 */
[----:B------:R-:W2:Y:S01]  /*05c0*/  MUFU.RCP R26, R26 ;  /* 0x0000001a001a7308 */ /* 0x000ea20000001000 */
[----:B------:R-:W-:Y:S02]  /*05d0*/  FSEL R9, R0, 1, P1 ;  /* 0x3f80000000097808 */ /* 0x000fe40000800000 */
[----:B------:R-:W-:-:S05]  /*05e0*/  IADD3 R11, R23, 0x600, RZ ;  /* 0x00000600170b7810 */ /* 0x000fca0007ffe0ff */
[----:B---3--:R-:W-:-:S05]  /*05f0*/  IMAD.WIDE R10, R11, R24, c[0x0][0x168] ;  /* 0x00005a000b0a7625 */ /* 0x008fca00078e0218 */
[----:B------:R3:W5:Y:S01]  /*0600*/  @!P0 LDG.E.EF R25, [R10.64] ;  /* 0x000000040a198981 */ /* 0x000762000c0e1900 */
[----:B--2---:R-:W-:-:S04]  /*0610*/  FMUL R9, R26, R9 ;  /* 0x000000091a097220 */ /* 0x004fc80000400000 */
[----:B------:R-:W-:Y:S02]  /*0620*/  FMUL R12, R12, R9 ;  /* 0x000000090c0c7220 */ /* 0x000fe40000400000 */
[----:B------:R-:W2:Y:S04]  /*0630*/  LDS.64 R8, [R22.X4] ;  /* 0x0000000016087984 */ /* 0x000ea80000004a00 */
        /* <DEDUP_REMOVED lines=10> */
[----:B---3--:R-:W2:Y:S02]  /*06e0*/  MUFU.EX2 R10, R28 ;  /* 0x0000001c000a7308 */ /* 0x008ea40000000800 */
[----:B--2---:R-:W-:-:S04]  /*06f0*/  @!P1 FMUL R10, R10, R10 ;  /* 0x0000000a0a0a9220 */ /* 0x004fc80000400000 */
[----:B------:R-:W-:-:S05]  /*0700*/  FADD R29, R10, 1 ;  /* 0x3f8000000a1d7421 */ /* 0x000fca0000000000 */
[----:B------:R-:W-:-:S13]  /*0710*/  FSETP.GT.AND P1, PT, R29, 8.50705917302346158658e+37, PT ;  /* 0x7e8000001d00780b */ /* 0x000fda0003f24000 */
[----:B------:R-:W-:-:S06]  /*0720*/  @P1 FMUL R29, R29, 0.25 ;  /* 0x3e8000001d1d1820 */ /* 0x000fcc0000400000 */
[----:B------:R-:W2:Y:S01]  /*0730*/  MUFU.RCP R29, R29 ;  /* 0x0000001d001d7308 */ /* 0x000ea20000001000 */
[----:B------:R-:W-:Y:S02]  /*0740*/  FSEL R10, R0, 1, P1 ;  /* 0x3f800000000a7808 */ /* 0x000fe40000800000 */
[----:B------:R-:W-:-:S05]  /*0750*/  IADD3 R13, R23, 0x800, RZ ;  /* 0x00000800170d7810 */ /* 0x000fca0007ffe0ff */
[----:B0-----:R-:W-:-:S05]  /*0760*/  IMAD.WIDE R12, R13, R24, c[0x0][0x168] ;  /* 0x00005a000d0c7625 */ /* 0x001fca00078e0218 */
[----:B------:R0:W3:Y:S01]  /*0770*/  @!P0 LDG.E.EF R26, [R12.64] ;  /* 0x000000040c1a8981 */ /* 0x0000e2000c0e1900 */
[----:B--2---:R-:W-:-:S04]  /*0780*/  FMUL R10, R29, R10 ;  /* 0x0000000a1d0a7220 */ /* 0x004fc80000400000 */
[----:B------:R-:W-:Y:S02]  /*0790*/  FMUL R30, R27, R10 ;  /* 0x0000000a1b1e7220 */ /* 0x000fe40000400000 */
[----:B------:R-:W2:Y:S04]  /*07a0*/  LDS.64 R10, [R22.X4] ;  /* 0x00000000160a7984 */ /* 0x000ea80000004a00 */
[----:B------:R-:W-:Y:S06]  /*07b0*/  BAR.SYNC.DEFER_BLOCKING 0x0 ;  /* 0x0000000000007b1d */ /* 0x000fec0000010000 */
[----:B------:R-:W-:Y:S04]  /*07c0*/  STS [R21.X4], R30 ;  /* 0x0000001e15007388 */ /* 0x000fe80000004800 */
[----:B------:R-:W-:Y:S06]  /*07d0*/  BAR.SYNC.DEFER_BLOCKING 0x0 ;  /* 0x0000000000007b1d */ /* 0x000fec0000010000 */
[----:B------:R-:W2:Y:S01]  /*07e0*/  LDG.E.EL.U16 R2, [R2.64+0x1400] ;  /* 0x0014000402027981 */ /* 0x000ea2000c2e1500 */
[----:B------:R-:W-:-:S02]  /*07f0*/  IADD3 R29, R23, 0xa00, RZ ;  /* 0x00000a00171d7810 */ /* 0x000fc40007ffe0ff */
[----:B------:R-:W-:-:S03]  /*0800*/  MOV R23, RZ ;  /* 0x000000ff00177202 */ /* 0x000fc60000000f00 */
[----:B------:R-:W-:-:S05]  /*0810*/  IMAD.WIDE R28, R29, R24, c[0x0][0x168] ;  /* 0x00005a001d1c7625 */ /* 0x000fca00078e0218 */
[----:B------:R0:W3:Y:S01]  /*0820*/  @!P0 LDG.E.EF R23, [R28.64] ;  /* 0x000000041c178981 */ /* 0x0000e2000c0e1900 */
[----:B--2---:R-:W-:-:S05]  /*0830*/  SHF.L.U32 R24, R2, 0x10, RZ ;  /* 0x0000001002187819 */ /* 0x004fca00000006ff */
[----:B0-----:R-:W-:-:S04]  /*0840*/  FADD R12, RZ, -R24 ;  /* 0x80000018ff0c7221 */ /* 0x001fc80000000000 */
[----:B------:R-:W-:-:S05]  /*0850*/  FMUL R27, R12, 1.4426950216293334961 ;  /* 0x3fb8aa3b0c1b7820 */ /* 0x000fca0000400000 */
[----:B------:R-:W-:-:S13]  /*0860*/  FSETP.GEU.AND P1, PT, R27, -126, PT ;  /* 0xc2fc00001b00780b */ /* 0x000fda0003f2e000 */
[----:B------:R-:W-:-:S04]  /*0870*/  @!P1 FMUL R27, R27, 0.5 ;  /* 0x3f0000001b1b9820 */ /* 0x000fc80000400000 */
[----:B------:R-:W0:Y:S02]  /*0880*/  MUFU.EX2 R12, R27 ;  /* 0x0000001b000c7308 */ /* 0x000e240000000800 */
[----:B0-----:R-:W-:-:S04]  /*0890*/  @!P1 FMUL R12, R12, R12 ;  /* 0x0000000c0c0c9220 */ /* 0x001fc80000400000 */
[----:B------:R-:W-:Y:S02]  /*08a0*/  FADD R2, R12, 1 ;  /* 0x3f8000000c027421 */ /* 0x000fe40000000000 */
[----:B------:R-:W0:Y:S04]  /*08b0*/  LDS.64 R12, [R22.X4] ;  /* 0x00000000160c7984 */ /* 0x000e280000004a00 */
[----:B------:R-:W-:Y:S01]  /*08c0*/  BAR.SYNC.DEFER_BLOCKING 0x0 ;  /* 0x0000000000007b1d */ /* 0x000fe20000010000 */
[----:B------:R-:W-:-:S13]  /*08d0*/  FSETP.GT.AND P1, PT, R2, 8.50705917302346158658e+37, PT ;  /* 0x7e8000000200780b */ /* 0x000fda0003f24000 */
[----:B------:R-:W-:-:S06]  /*08e0*/  @P1 FMUL R2, R2, 0.25 ;  /* 0x3e80000002021820 */ /* 0x000fcc0000400000 */
[----:B------:R-:W2:Y:S01]  /*08f0*/  MUFU.RCP R2, R2 ;  /* 0x0000000200027308 */ /* 0x000ea20000001000 */
[----:B------:R-:W-:-:S05]  /*0900*/  FSEL R3, R0, 1, P1 ;  /* 0x3f80000000037808 */ /* 0x000fca0000800000 */
[----:B--2---:R-:W-:-:S04]  /*0910*/  FMUL R3, R2, R3 ;  /* 0x0000000302037220 */ /* 0x004fc80000400000 */
[----:B------:R-:W-:-:S05]  /*0920*/  FMUL R24, R24, R3 ;  /* 0x0000000318187220 */ /* 0x000fca0000400000 */
[----:B------:R-:W-:Y:S04]  /*0930*/  STS [R21.X4], R24 ;  /* 0x0000001815007388 */ /* 0x000fe80000004800 */
[----:B------:R-:W-:Y:S01]  /*0940*/  BAR.SYNC.DEFER_BLOCKING 0x0 ;  /* 0x0000000000007b1d */ /* 0x000fe20000010000 */
[----:B------:R-:W-:Y:S02]  /*0950*/  PRMT R0, R18, 0x7632, R0 ;  /* 0x0000763212007816 */ /* 0x000fe40000000000 */
[----:B----4-:R-:W-:Y:S02]  /*0960*/  PRMT R2, R19, 0x7632, R2 ;  /* 0x0000763213027816 */ /* 0x010fe40000000002 */
[----:B------:R-:W-:Y:S02]  /*0970*/  SHF.L.U32 R0, R0, 0x10, RZ ;  /* 0x0000001000007819 */ /* 0x000fe400000006ff */
[----:B------:R-:W-:Y:S01]  /*0980*/  SHF.L.U32 R3, R18, 0x10, RZ ;  /* 0x0000001012037819 */ /* 0x000fe200000006ff */
[----:B------:R-:W2:Y:S01]  /*0990*/  LDS.64 R28, [R22.X4] ;  /* 0x00000000161c7984 */ /* 0x000ea20000004a00 */
[----:B------:R-:W-:Y:S01]  /*09a0*/  SHF.L.U32 R2, R2, 0x10, RZ ;  /* 0x0000001002027819 */ /* 0x000fe200000006ff */
[----:B-1----:R-:W-:Y:S01]  /*09b0*/  FFMA R5, R0, R5, RZ ;  /* 0x0000000500057223 */ /* 0x002fe200000000ff */
[----:B------:R-:W-:Y:S01]  /*09c0*/  PRMT R0, R20, 0x7632, R0 ;  /* 0x0000763214007816 */ /* 0x000fe20000000000 */
[----:B------:R-:W-:Y:S01]  /*09d0*/  FFMA R4, R3, R4, RZ ;  /* 0x0000000403047223 */ /* 0x000fe200000000ff */
[----:B------:R-:W-:Y:S01]  /*09e0*/  SHF.L.U32 R19, R19, 0x10, RZ ;  /* 0x0000001013137819 */ /* 0x000fe200000006ff */
[----:B------:R-:W-:Y:S01]  /*09f0*/  FFMA R5, R2, R7, R5 ;  /* 0x0000000702057223 */ /* 0x000fe20000000005 */
[----:B-----5:R-:W-:-:S02]  /*0a00*/  PRMT R2, R25, 0x7632, R2 ;  /* 0x0000763219027816 */ /* 0x020fc40000000002 */
[----:B------:R-:W-:Y:S01]  /*0a10*/  SHF.L.U32 R0, R0, 0x10, RZ ;  /* 0x0000001000007819 */ /* 0x000fe200000006ff */
[--C-:B------:R-:W-:Y:S01]  /*0a20*/  FFMA R6, R19, R6, R4.reuse ;  /* 0x0000000613067223 */ /* 0x100fe20000000004 */
[----:B------:R-:W-:Y:S02]  /*0a30*/  SHF.L.U32 R3, R20, 0x10, RZ ;  /* 0x0000001014037819 */ /* 0x000fe400000006ff */
[----:B------:R-:W-:Y:S01]  /*0a40*/  SHF.L.U32 R2, R2, 0x10, RZ ;  /* 0x0000001002027819 */ /* 0x000fe200000006ff */
[----:B------:R-:W-:Y:S01]  /*0a50*/  FFMA R5, R0, R9, R5 ;  /* 0x0000000900057223 */ /* 0x000fe20000000005 */
[----:B---3--:R-:W-:Y:S01]  /*0a60*/  PRMT R4, R26, 0x7632, R4 ;  /* 0x000076321a047816 */ /* 0x008fe20000000004 */
[----:B------:R-:W-:Y:S01]  /*0a70*/  FFMA R6, R3, R8, R6 ;  /* 0x0000000803067223 */ /* 0x000fe20000000006 */
[----:B------:R-:W-:Y:S01]  /*0a80*/  SHF.L.U32 R25, R25, 0x10, RZ ;  /* 0x0000001019197819 */ /* 0x000fe200000006ff */
[----:B------:R-:W-:Y:S01]  /*0a90*/  FFMA R5, R2, R11, R5 ;  /* 0x0000000b02057223 */ /* 0x000fe20000000005 */
[----:B------:R-:W-:-:S02]  /*0aa0*/  SHF.L.U32 R4, R4, 0x10, RZ ;  /* 0x0000001004047819 */ /* 0x000fc400000006ff */
[----:B------:R-:W-:Y:S01]  /*0ab0*/  PRMT R0, R23, 0x7632, R0 ;  /* 0x0000763217007816 */ /* 0x000fe20000000000 */
[----:B------:R-:W-:Y:S01]  /*0ac0*/  FFMA R6, R25, R10, R6 ;  /* 0x0000000a19067223 */ /* 0x000fe20000000006 */
[----:B------:R-:W-:Y:S01]  /*0ad0*/  SHF.L.U32 R3, R26, 0x10, RZ ;  /* 0x000000101a037819 */ /* 0x000fe200000006ff */
[----:B0-----:R-:W-:Y:S01]  /*0ae0*/  FFMA R5, R4, R13, R5 ;  /* 0x0000000d04057223 */ /* 0x001fe20000000005 */
[----:B------:R-:W-:Y:S02]  /*0af0*/  SHF.L.U32 R0, R0, 0x10, RZ ;  /* 0x0000001000007819 */ /* 0x000fe400000006ff */
[----:B------:R-:W-:Y:S01]  /*0b00*/  SHF.L.U32 R23, R23, 0x10, RZ ;  /* 0x0000001017177819 */ /* 0x000fe200000006ff */
[----:B------:R-:W-:Y:S02]  /*0b10*/  FFMA R6, R3, R12, R6 ;  /* 0x0000000c03067223 */ /* 0x000fe40000000006 */
[----:B--2---:R-:W-:Y:S02]  /*0b20*/  FFMA R0, R0, R29, R5 ;  /* 0x0000001d00007223 */ /* 0x004fe40000000005 */
[----:B------:R-:W-:-:S04]  /*0b30*/  FFMA R23, R23, R28, R6 ;  /* 0x0000001c17177223 */ /* 0x000fc80000000006 */
[----:B------:R-:W-:-:S05]  /*0b40*/  FADD R0, R0, R23 ;  /* 0x0000001700007221 */ /* 0x000fca0000000000 */
[----:B------:R-:W-:-:S05]  /*0b50*/  FSEL R0, R0, RZ, !P0 ;  /* 0x000000ff00007208 */ /* 0x000fca0004000000 */
[----:B------:R-:W0:Y:S02]  /*0b60*/  SHFL.BFLY PT, R3, R0, 0x10, 0x1f ;  /* 0x0e001f0000037f89 */ /* 0x000e2400000e0000 */
[----:B0-----:R-:W-:-:S05]  /*0b70*/  FADD R3, R0, R3 ;  /* 0x0000000300037221 */ /* 0x001fca0000000000 */
[----:B------:R-:W0:Y:S02]  /*0b80*/  SHFL.BFLY PT, R2, R3, 0x8, 0x1f ;  /* 0x0d001f0003027f89 */ /* 0x000e2400000e0000 */
[----:B0-----:R-:W-:-:S05]  /*0b90*/  FADD R2, R3, R2 ;  /* 0x0000000203027221 */ /* 0x001fca0000000000 */
[----:B------:R-:W0:Y:S02]  /*0ba0*/  SHFL.BFLY PT, R5, R2, 0x4, 0x1f ;  /* 0x0c801f0002057f89 */ /* 0x000e2400000e0000 */
[----:B0-----:R-:W-:-:S05]  /*0bb0*/  FADD R5, R2, R5 ;  /* 0x0000000502057221 */ /* 0x001fca0000000000 */
[----:B------:R-:W0:Y:S04]  /*0bc0*/  SHFL.BFLY PT, R4, R5, 0x2, 0x1f ;  /* 0x0c401f0005047f89 */ /* 0x000e2800000e0000 */
[----:B------:R-:W-:Y:S01]  /*0bd0*/  BAR.SYNC.DEFER_BLOCKING 0x0 ;  /* 0x0000000000007b1d */ /* 0x000fe20000010000 */
[----:B0-----:R-:W-:-:S05]  /*0be0*/  FADD R4, R5, R4 ;  /* 0x0000000405047221 */ /* 0x001fca0000000000 */
[----:B------:R-:W0:Y:S01]  /*0bf0*/  SHFL.BFLY PT, R7, R4, 0x1, 0x1f ;  /* 0x0c201f0004077f89 */ /* 0x000e2200000e0000 */
[----:B------:R-:W-:Y:S02]  /*0c00*/  LOP3.LUT P0, RZ, R14, 0x1f, RZ, 0xc0, !PT ;  /* 0x0000001f0eff7812 */ /* 0x000fe4000780c0ff */
[----:B------:R-:W-:Y:S02]  /*0c10*/  SHF.R.U32.HI R0, RZ, 0x3, R14 ;  /* 0x00000003ff007819 */ /* 0x000fe4000001160e */
[----:B------:R-:W-:-:S04]  /*0c20*/  SHF.L.U32 R9, R16, 0x5, RZ ;  /* 0x0000000510097819 */ /* 0x000fc800000006ff */
[----:B------:R-:W-:Y:S01]  /*0c30*/  LOP3.LUT R0, R9, 0x1c, R0, 0xf8, !PT ;  /* 0x0000001c09007812 */ /* 0x000fe200078ef800 */
[----:B0-----:R-:W-:-:S05]  /*0c40*/  FADD R7, R4, R7 ;  /* 0x0000000704077221 */ /* 0x001fca0000000000 */
[----:B------:R-:W-:Y:S04]  /*0c50*/  @!P0 STS [R0], R7 ;  /* 0x0000000700008388 */ /* 0x000fe80000000800 */
[----:B------:R-:W-:Y:S01]  /*0c60*/  BAR.SYNC.DEFER_BLOCKING 0x0 ;  /* 0x0000000000007b1d */ /* 0x000fe20000010000 */
[----:B------:R-:W-:-:S13]  /*0c70*/  ISETP.GE.AND P1, PT, R14, 0x10, PT ;  /* 0x000000100e00780c */ /* 0x000fda0003f26270 */
[----:B------:R-:W0:Y:S04]  /*0c80*/  @!P1 LDS R15, [R14.X4] ;  /* 0x000000000e0f9984 */ /* 0x000e280000004800 */
[----:B0-----:R-:W0:Y:S02]  /*0c90*/  SHFL.BFLY PT, R2, R15, 0x4, 0x1f ;  /* 0x0c801f000f027f89 */ /* 0x001e2400000e0000 */
[----:B0-----:R-:W-:-:S05]  /*0ca0*/  FADD R3, R15, R2 ;  /* 0x000000020f037221 */ /* 0x001fca0000000000 */
[----:B------:R-:W0:Y:S01]  /*0cb0*/  SHFL.BFLY PT, R2, R3, 0x2, 0x1f ;  /* 0x0c401f0003027f89 */ /* 0x000e2200000e0000 */
[----:B------:R-:W-:Y:S01]  /*0cc0*/  LOP3.LUT P0, RZ, R14, 0x7, RZ, 0xc0, !PT ;  /* 0x000000070eff7812 */ /* 0x000fe2000780c0ff */
[----:B0-----:R-:W-:-:S05]  /*0cd0*/  FADD R4, R3, R2 ;  /* 0x0000000203047221 */ /* 0x001fca0000000000 */
[----:B------:R-:W0:Y:S01]  /*0ce0*/  SHFL.BFLY PT, R5, R4, 0x1, 0x1f ;  /* 0x0c201f0004057f89 */ /* 0x000e2200000e0000 */
[----:B------:R-:W-:Y:S01]  /*0cf0*/  ISETP.LT.AND P0, PT, R14, 0x10, !P0 ;  /* 0x000000100e00780c */ /* 0x000fe20004701270 */
[----:B0-----:R-:W-:-:S12]  /*0d00*/  FADD R5, R4, R5 ;  /* 0x0000000504057221 */ /* 0x001fd80000000000 */
[----:B------:R-:W-:Y:S04]  /*0d10*/  @P0 STS [R14.X4], R5 ;  /* 0x000000050e000388 */ /* 0x000fe80000004800 */
[----:B------:R-:W-:Y:S06]  /*0d20*/  BAR.SYNC.DEFER_BLOCKING 0x0 ;  /* 0x0000000000007b1d */ /* 0x000fec0000010000 */
[----:B------:R-:W0:Y:S01]  /*0d30*/  LDS R0, [R9] ;  /* 0x0000000009007984 */ /* 0x000e220000000800 */
[----:B------:R-:W-:-:S03]  /*0d40*/  IMAD R3, R16, -0x1c, R9 ;  /* 0xffffffe410037824 */ /* 0x000fc600078e0209 */
[----:B------:R-:W-:Y:S01]  /*0d50*/  BAR.SYNC.DEFER_BLOCKING 0x0 ;  /* 0x0000000000007b1d */ /* 0x000fe20000010000 */
[----:B------:R-:W-:Y:S02]  /*0d60*/  LOP3.LUT P0, RZ, R14, 0x1fe, RZ, 0xc0, !PT ;  /* 0x000001fe0eff7812 */ /* 0x000fe4000780c0ff */
[----:B------:R-:W-:-:S04]  /*0d70*/  LOP3.LUT R2, R17, 0x1, R14, 0xf8, !PT ;  /* 0x0000000111027812 */ /* 0x000fc800078ef80e */
[----:B------:R-:W-:Y:S01]  /*0d80*/  ISETP.LT.AND P0, PT, R2, 0x2400, !P0 ;  /* 0x000024000200780c */ /* 0x000fe20004701270 */
[----:B0-----:R0:W-:Y:S04]  /*0d90*/  STS [R3], R0 ;  /* 0x0000000003007388 */ /* 0x0011e80000000800 */
[----:B------:R-:W-:Y:S08]  /*0da0*/  BAR.SYNC.DEFER_BLOCKING 0x0 ;  /* 0x0000000000007b1d */ /* 0x000ff00000010000 */
[----:B------:R-:W-:Y:S05]  /*0db0*/  @!P0 EXIT ;  /* 0x000000000000894d */ /* 0x000fea0003800000 */
[----:B0-----:R-:W-:Y:S02]  /*0dc0*/  LOP3.LUT R14, R14, 0x1, RZ, 0xc0, !PT ;  /* 0x000000010e0e7812 */ /* 0x001fe400078ec0ff */
[----:B------:R-:W-:-:S03]  /*0dd0*/  MOV R3, 0x4 ;  /* 0x0000000400037802 */ /* 0x000fc60000000f00 */
[----:B------:R-:W0:Y:S02]  /*0de0*/  LDS R5, [R14.X4] ;  /* 0x000000000e057984 */ /* 0x000e240000004800 */
[----:B------:R-:W-:-:S05]  /*0df0*/  IMAD.WIDE R2, R2, R3, c[0x0][0x170] ;  /* 0x00005c0002027625 */ /* 0x000fca00078e0203 */
[----:B0-----:R-:W-:Y:S01]  /*0e00*/  STG.E [R2.64], R5 ;  /* 0x0000000502007986 */ /* 0x001fe2000c101904 */
[----:B------:R-:W-:Y:S05]  /*0e10*/  EXIT ;  /* 0x000000000000794d */ /* 0x000fea0003800000 */
.L_x_0:
[----:B------:R-:W-:-:S00]  /*0e20*/  BRA `(.L_x_0) ;  /* 0xfffffff000007947 */ /* 0x000fc0000383ffff */
[----:B------:R-:W-:-:S00]  /*0e30*/  NOP ;  /* 0x0000000000007918 */ /* 0x000fc00000000000 */
        /* <DEDUP_REMOVED lines=12> */
.L_x_1:


//--------------------- .nv.shared.triton_red_fused_addmm_0 --------------------------
	.section	.nv.shared.triton_red_fused_addmm_0,"aw",@nobits
	.sectionflags	@""
	.align	16
